//
// Generated by NVIDIA NVVM Compiler
//
// Compiler Build ID: CL-36424714
// Cuda compilation tools, release 13.0, V13.0.88
// Based on NVVM 20.0.0
//

.version 9.0
.target sm_100
.address_size 64

	// .globl	_Z10csr_kerneliPiS_S_S_S_

.visible .entry _Z10csr_kerneliPiS_S_S_S_(
	.param .u32 _Z10csr_kerneliPiS_S_S_S__param_0,
	.param .u64 .ptr .align 1 _Z10csr_kerneliPiS_S_S_S__param_1,
	.param .u64 .ptr .align 1 _Z10csr_kerneliPiS_S_S_S__param_2,
	.param .u64 .ptr .align 1 _Z10csr_kerneliPiS_S_S_S__param_3,
	.param .u64 .ptr .align 1 _Z10csr_kerneliPiS_S_S_S__param_4,
	.param .u64 .ptr .align 1 _Z10csr_kerneliPiS_S_S_S__param_5
)
{
	.reg .pred 	%p<11>;
	.reg .b32 	%r<176>;
	.reg .b64 	%rd<87>;

	ld.param.u32 	%r36, [_Z10csr_kerneliPiS_S_S_S__param_0];
	ld.param.u64 	%rd6, [_Z10csr_kerneliPiS_S_S_S__param_1];
	ld.param.u64 	%rd8, [_Z10csr_kerneliPiS_S_S_S__param_2];
	ld.param.u64 	%rd9, [_Z10csr_kerneliPiS_S_S_S__param_3];
	ld.param.u64 	%rd10, [_Z10csr_kerneliPiS_S_S_S__param_4];
	ld.param.u64 	%rd7, [_Z10csr_kerneliPiS_S_S_S__param_5];
	cvta.to.global.u64 	%rd1, %rd10;
	cvta.to.global.u64 	%rd2, %rd8;
	cvta.to.global.u64 	%rd3, %rd9;
	mov.u32 	%r37, %ctaid.x;
	mov.u32 	%r38, %ntid.x;
	mov.u32 	%r39, %tid.x;
	mad.lo.s32 	%r1, %r37, %r38, %r39;
	setp.ge.s32 	%p1, %r1, %r36;
	@%p1 bra 	$L__BB0_15;
	cvta.to.global.u64 	%rd11, %rd6;
	mul.wide.s32 	%rd12, %r1, 4;
	add.s64 	%rd13, %rd11, %rd12;
	ld.global.u32 	%r164, [%rd13];
	ld.global.u32 	%r3, [%rd13+4];
	setp.ge.s32 	%p2, %r164, %r3;
	mov.b32 	%r175, 0;
	@%p2 bra 	$L__BB0_14;
	sub.s32 	%r4, %r3, %r164;
	and.b32  	%r5, %r4, 15;
	sub.s32 	%r43, %r164, %r3;
	setp.gt.u32 	%p3, %r43, -16;
	mov.b32 	%r175, 0;
	@%p3 bra 	$L__BB0_5;
	and.b32  	%r45, %r4, -16;
	neg.s32 	%r160, %r45;
	add.s64 	%rd4, %rd3, 32;
	add.s64 	%rd5, %rd2, 32;
	mov.b32 	%r175, 0;
$L__BB0_4:
	.pragma "nounroll";
	mul.wide.s32 	%rd14, %r164, 4;
	add.s64 	%rd15, %rd4, %rd14;
	add.s64 	%rd16, %rd5, %rd14;
	ld.global.u32 	%r46, [%rd15+-32];
	ld.global.u32 	%r47, [%rd16+-32];
	mul.wide.s32 	%rd17, %r47, 4;
	add.s64 	%rd18, %rd1, %rd17;
	ld.global.u32 	%r48, [%rd18];
	mad.lo.s32 	%r49, %r48, %r46, %r175;
	ld.global.u32 	%r50, [%rd15+-28];
	ld.global.u32 	%r51, [%rd16+-28];
	mul.wide.s32 	%rd19, %r51, 4;
	add.s64 	%rd20, %rd1, %rd19;
	ld.global.u32 	%r52, [%rd20];
	mad.lo.s32 	%r53, %r52, %r50, %r49;
	ld.global.u32 	%r54, [%rd15+-24];
	ld.global.u32 	%r55, [%rd16+-24];
	mul.wide.s32 	%rd21, %r55, 4;
	add.s64 	%rd22, %rd1, %rd21;
	ld.global.u32 	%r56, [%rd22];
	mad.lo.s32 	%r57, %r56, %r54, %r53;
	ld.global.u32 	%r58, [%rd15+-20];
	ld.global.u32 	%r59, [%rd16+-20];
	mul.wide.s32 	%rd23, %r59, 4;
	add.s64 	%rd24, %rd1, %rd23;
	ld.global.u32 	%r60, [%rd24];
	mad.lo.s32 	%r61, %r60, %r58, %r57;
	ld.global.u32 	%r62, [%rd15+-16];
	ld.global.u32 	%r63, [%rd16+-16];
	mul.wide.s32 	%rd25, %r63, 4;
	add.s64 	%rd26, %rd1, %rd25;
	ld.global.u32 	%r64, [%rd26];
	mad.lo.s32 	%r65, %r64, %r62, %r61;
	ld.global.u32 	%r66, [%rd15+-12];
	ld.global.u32 	%r67, [%rd16+-12];
	mul.wide.s32 	%rd27, %r67, 4;
	add.s64 	%rd28, %rd1, %rd27;
	ld.global.u32 	%r68, [%rd28];
	mad.lo.s32 	%r69, %r68, %r66, %r65;
	ld.global.u32 	%r70, [%rd15+-8];
	ld.global.u32 	%r71, [%rd16+-8];
	mul.wide.s32 	%rd29, %r71, 4;
	add.s64 	%rd30, %rd1, %rd29;
	ld.global.u32 	%r72, [%rd30];
	mad.lo.s32 	%r73, %r72, %r70, %r69;
	ld.global.u32 	%r74, [%rd15+-4];
	ld.global.u32 	%r75, [%rd16+-4];
	mul.wide.s32 	%rd31, %r75, 4;
	add.s64 	%rd32, %rd1, %rd31;
	ld.global.u32 	%r76, [%rd32];
	mad.lo.s32 	%r77, %r76, %r74, %r73;
	ld.global.u32 	%r78, [%rd15];
	ld.global.u32 	%r79, [%rd16];
	mul.wide.s32 	%rd33, %r79, 4;
	add.s64 	%rd34, %rd1, %rd33;
	ld.global.u32 	%r80, [%rd34];
	mad.lo.s32 	%r81, %r80, %r78, %r77;
	ld.global.u32 	%r82, [%rd15+4];
	ld.global.u32 	%r83, [%rd16+4];
	mul.wide.s32 	%rd35, %r83, 4;
	add.s64 	%rd36, %rd1, %rd35;
	ld.global.u32 	%r84, [%rd36];
	mad.lo.s32 	%r85, %r84, %r82, %r81;
	ld.global.u32 	%r86, [%rd15+8];
	ld.global.u32 	%r87, [%rd16+8];
	mul.wide.s32 	%rd37, %r87, 4;
	add.s64 	%rd38, %rd1, %rd37;
	ld.global.u32 	%r88, [%rd38];
	mad.lo.s32 	%r89, %r88, %r86, %r85;
	ld.global.u32 	%r90, [%rd15+12];
	ld.global.u32 	%r91, [%rd16+12];
	mul.wide.s32 	%rd39, %r91, 4;
	add.s64 	%rd40, %rd1, %rd39;
	ld.global.u32 	%r92, [%rd40];
	mad.lo.s32 	%r93, %r92, %r90, %r89;
	ld.global.u32 	%r94, [%rd15+16];
	ld.global.u32 	%r95, [%rd16+16];
	mul.wide.s32 	%rd41, %r95, 4;
	add.s64 	%rd42, %rd1, %rd41;
	ld.global.u32 	%r96, [%rd42];
	mad.lo.s32 	%r97, %r96, %r94, %r93;
	ld.global.u32 	%r98, [%rd15+20];
	ld.global.u32 	%r99, [%rd16+20];
	mul.wide.s32 	%rd43, %r99, 4;
	add.s64 	%rd44, %rd1, %rd43;
	ld.global.u32 	%r100, [%rd44];
	mad.lo.s32 	%r101, %r100, %r98, %r97;
	ld.global.u32 	%r102, [%rd15+24];
	ld.global.u32 	%r103, [%rd16+24];
	mul.wide.s32 	%rd45, %r103, 4;
	add.s64 	%rd46, %rd1, %rd45;
	ld.global.u32 	%r104, [%rd46];
	mad.lo.s32 	%r105, %r104, %r102, %r101;
	ld.global.u32 	%r106, [%rd15+28];
	ld.global.u32 	%r107, [%rd16+28];
	mul.wide.s32 	%rd47, %r107, 4;
	add.s64 	%rd48, %rd1, %rd47;
	ld.global.u32 	%r108, [%rd48];
	mad.lo.s32 	%r175, %r108, %r106, %r105;
	add.s32 	%r164, %r164, 16;
	add.s32 	%r160, %r160, 16;
	setp.ne.s32 	%p4, %r160, 0;
	@%p4 bra 	$L__BB0_4;
$L__BB0_5:
	setp.eq.s32 	%p5, %r5, 0;
	@%p5 bra 	$L__BB0_14;
	and.b32  	%r16, %r4, 7;
	setp.lt.u32 	%p6, %r5, 8;
	@%p6 bra 	$L__BB0_8;
	mul.wide.s32 	%rd49, %r164, 4;
	add.s64 	%rd50, %rd3, %rd49;
	ld.global.u32 	%r110, [%rd50];
	add.s64 	%rd51, %rd2, %rd49;
	ld.global.u32 	%r111, [%rd51];
	mul.wide.s32 	%rd52, %r111, 4;
	add.s64 	%rd53, %rd1, %rd52;
	ld.global.u32 	%r112, [%rd53];
	mad.lo.s32 	%r113, %r112, %r110, %r175;
	ld.global.u32 	%r114, [%rd50+4];
	ld.global.u32 	%r115, [%rd51+4];
	mul.wide.s32 	%rd54, %r115, 4;
	add.s64 	%rd55, %rd1, %rd54;
	ld.global.u32 	%r116, [%rd55];
	mad.lo.s32 	%r117, %r116, %r114, %r113;
	ld.global.u32 	%r118, [%rd50+8];
	ld.global.u32 	%r119, [%rd51+8];
	mul.wide.s32 	%rd56, %r119, 4;
	add.s64 	%rd57, %rd1, %rd56;
	ld.global.u32 	%r120, [%rd57];
	mad.lo.s32 	%r121, %r120, %r118, %r117;
	ld.global.u32 	%r122, [%rd50+12];
	ld.global.u32 	%r123, [%rd51+12];
	mul.wide.s32 	%rd58, %r123, 4;
	add.s64 	%rd59, %rd1, %rd58;
	ld.global.u32 	%r124, [%rd59];
	mad.lo.s32 	%r125, %r124, %r122, %r121;
	ld.global.u32 	%r126, [%rd50+16];
	ld.global.u32 	%r127, [%rd51+16];
	mul.wide.s32 	%rd60, %r127, 4;
	add.s64 	%rd61, %rd1, %rd60;
	ld.global.u32 	%r128, [%rd61];
	mad.lo.s32 	%r129, %r128, %r126, %r125;
	ld.global.u32 	%r130, [%rd50+20];
	ld.global.u32 	%r131, [%rd51+20];
	mul.wide.s32 	%rd62, %r131, 4;
	add.s64 	%rd63, %rd1, %rd62;
	ld.global.u32 	%r132, [%rd63];
	mad.lo.s32 	%r133, %r132, %r130, %r129;
	ld.global.u32 	%r134, [%rd50+24];
	ld.global.u32 	%r135, [%rd51+24];
	mul.wide.s32 	%rd64, %r135, 4;
	add.s64 	%rd65, %rd1, %rd64;
	ld.global.u32 	%r136, [%rd65];
	mad.lo.s32 	%r137, %r136, %r134, %r133;
	ld.global.u32 	%r138, [%rd50+28];
	ld.global.u32 	%r139, [%rd51+28];
	mul.wide.s32 	%rd66, %r139, 4;
	add.s64 	%rd67, %rd1, %rd66;
	ld.global.u32 	%r140, [%rd67];
	mad.lo.s32 	%r175, %r140, %r138, %r137;
	add.s32 	%r164, %r164, 8;
$L__BB0_8:
	setp.eq.s32 	%p7, %r16, 0;
	@%p7 bra 	$L__BB0_14;
	and.b32  	%r22, %r4, 3;
	setp.lt.u32 	%p8, %r16, 4;
	@%p8 bra 	$L__BB0_11;
	mul.wide.s32 	%rd68, %r164, 4;
	add.s64 	%rd69, %rd3, %rd68;
	ld.global.u32 	%r142, [%rd69];
	add.s64 	%rd70, %rd2, %rd68;
	ld.global.u32 	%r143, [%rd70];
	mul.wide.s32 	%rd71, %r143, 4;
	add.s64 	%rd72, %rd1, %rd71;
	ld.global.u32 	%r144, [%rd72];
	mad.lo.s32 	%r145, %r144, %r142, %r175;
	ld.global.u32 	%r146, [%rd69+4];
	ld.global.u32 	%r147, [%rd70+4];
	mul.wide.s32 	%rd73, %r147, 4;
	add.s64 	%rd74, %rd1, %rd73;
	ld.global.u32 	%r148, [%rd74];
	mad.lo.s32 	%r149, %r148, %r146, %r145;
	ld.global.u32 	%r150, [%rd69+8];
	ld.global.u32 	%r151, [%rd70+8];
	mul.wide.s32 	%rd75, %r151, 4;
	add.s64 	%rd76, %rd1, %rd75;
	ld.global.u32 	%r152, [%rd76];
	mad.lo.s32 	%r153, %r152, %r150, %r149;
	ld.global.u32 	%r154, [%rd69+12];
	ld.global.u32 	%r155, [%rd70+12];
	mul.wide.s32 	%rd77, %r155, 4;
	add.s64 	%rd78, %rd1, %rd77;
	ld.global.u32 	%r156, [%rd78];
	mad.lo.s32 	%r175, %r156, %r154, %r153;
	add.s32 	%r164, %r164, 4;
$L__BB0_11:
	setp.eq.s32 	%p9, %r22, 0;
	@%p9 bra 	$L__BB0_14;
	neg.s32 	%r172, %r22;
$L__BB0_13:
	.pragma "nounroll";
	mul.wide.s32 	%rd79, %r164, 4;
	add.s64 	%rd80, %rd2, %rd79;
	add.s64 	%rd81, %rd3, %rd79;
	ld.global.u32 	%r157, [%rd81];
	ld.global.u32 	%r158, [%rd80];
	mul.wide.s32 	%rd82, %r158, 4;
	add.s64 	%rd83, %rd1, %rd82;
	ld.global.u32 	%r159, [%rd83];
	mad.lo.s32 	%r175, %r159, %r157, %r175;
	add.s32 	%r164, %r164, 1;
	add.s32 	%r172, %r172, 1;
	setp.ne.s32 	%p10, %r172, 0;
	@%p10 bra 	$L__BB0_13;
$L__BB0_14:
	cvta.to.global.u64 	%rd84, %rd7;
	add.s64 	%rd86, %rd84, %rd12;
	st.global.u32 	[%rd86], %r175;
$L__BB0_15:
	ret;

}


// ===== COMPILED SASS (sm_100) =====

	.target	sm_100

	.elftype	@"ET_EXEC"


//--------------------- .note.nv.tkinfo           --------------------------
	.section	.note.nv.tkinfo,"",@"SHT_NOTE"
	.sectionflags	@"SHF_NOTE_NV_TKINFO"
	.tkinfo
        /*0018*/ 	.word	0x00000002
        /*0030*/ 	.string	""
        /*0030*/ 	.string	"ptxas"
        /*0030*/ 	.string	"Cuda compilation tools, release 13.0, V13.0.88"
        /*0030*/ 	.string	"Build cuda_13.0.r13.0/compiler.36424714_0"
        /*0030*/ 	.string	"-arch sm_100 -m 64 "



//--------------------- .note.nv.cuinfo           --------------------------
	.section	.note.nv.cuinfo,"",@"SHT_NOTE"
	.sectionflags	@"SHF_NOTE_NV_CUINFO"
        /*0018*/ 	.short	0x0002
        /*001a*/ 	.short	0x0064
        /*001c*/ 	.short	0x0082
	.zero		2


//--------------------- .nv.info                  --------------------------
	.section	.nv.info,"",@"SHT_CUDA_INFO"
	.align	4


	//----- nvinfo : EIATTR_REGCOUNT
	.align		4
        /*0000*/ 	.byte	0x04, 0x2f
        /*0002*/ 	.short	(.L_1 - .L_0)
	.align		4
.L_0:
        /*0004*/ 	.word	index@(_Z10csr_kerneliPiS_S_S_S_)
        /*0008*/ 	.word	0x00000020


	//----- nvinfo : EIATTR_FRAME_SIZE
	.align		4
.L_1:
        /*000c*/ 	.byte	0x04, 0x11
        /*000e*/ 	.short	(.L_3 - .L_2)
	.align		4
.L_2:
        /*0010*/ 	.word	index@(_Z10csr_kerneliPiS_S_S_S_)
        /*0014*/ 	.word	0x00000000


	//----- nvinfo : EIATTR_MIN_STACK_SIZE
	.align		4
.L_3:
        /*0018*/ 	.byte	0x04, 0x12
        /*001a*/ 	.short	(.L_5 - .L_4)
	.align		4
.L_4:
        /*001c*/ 	.word	index@(_Z10csr_kerneliPiS_S_S_S_)
        /*0020*/ 	.word	0x00000000
.L_5:


//--------------------- .nv.compat                --------------------------
	.section	.nv.compat,"",@"SHT_CUDA_COMPAT_INFO"
	.align	4
        /*0000*/ 	.byte	0x02, 0x09, 0x00, 0x00, 0x02, 0x02, 0x01, 0x00, 0x02, 0x05, 0x05, 0x00, 0x03, 0x07, 0x01, 0x01
        /*0010*/ 	.byte	0x02, 0x03, 0x00, 0x00, 0x02, 0x06, 0x01, 0x00, 0x04, 0x0b, 0x08, 0x00, 0x09, 0x00, 0x00, 0x00
        /*0020*/ 	.byte	0x00, 0x00, 0x00, 0x00


//--------------------- .nv.info._Z10csr_kerneliPiS_S_S_S_ --------------------------
	.section	.nv.info._Z10csr_kerneliPiS_S_S_S_,"",@"SHT_CUDA_INFO"
	.sectionflags	@""
	.align	4


	//----- nvinfo : EIATTR_CUDA_API_VERSION
	.align		4
        /*0000*/ 	.byte	0x04, 0x37
        /*0002*/ 	.short	(.L_7 - .L_6)
.L_6:
        /*0004*/ 	.word	0x00000082


	//----- nvinfo : EIATTR_KPARAM_INFO
	.align		4
.L_7:
        /*0008*/ 	.byte	0x04, 0x17
        /*000a*/ 	.short	(.L_9 - .L_8)
.L_8:
        /*000c*/ 	.word	0x00000000
        /*0010*/ 	.short	0x0005
        /*0012*/ 	.short	0x0028
        /*0014*/ 	.byte	0x00, 0xf5, 0x21, 0x00


	//----- nvinfo : EIATTR_KPARAM_INFO
	.align		4
.L_9:
        /*0018*/ 	.byte	0x04, 0x17
        /*001a*/ 	.short	(.L_11 - .L_10)
.L_10:
        /*001c*/ 	.word	0x00000000
        /*0020*/ 	.short	0x0004
        /*0022*/ 	.short	0x0020
        /*0024*/ 	.byte	0x00, 0xf5, 0x21, 0x00


	//----- nvinfo : EIATTR_KPARAM_INFO
	.align		4
.L_11:
        /*0028*/ 	.byte	0x04, 0x17
        /*002a*/ 	.short	(.L_13 - .L_12)
.L_12:
        /*002c*/ 	.word	0x00000000
        /*0030*/ 	.short	0x0003
        /*0032*/ 	.short	0x0018
        /*0034*/ 	.byte	0x00, 0xf5, 0x21, 0x00


	//----- nvinfo : EIATTR_KPARAM_INFO
	.align		4
.L_13:
        /*0038*/ 	.byte	0x04, 0x17
        /*003a*/ 	.short	(.L_15 - .L_14)
.L_14:
        /*003c*/ 	.word	0x00000000
        /*0040*/ 	.short	0x0002
        /*0042*/ 	.short	0x0010
        /*0044*/ 	.byte	0x00, 0xf5, 0x21, 0x00


	//----- nvinfo : EIATTR_KPARAM_INFO
	.align		4
.L_15:
        /*0048*/ 	.byte	0x04, 0x17
        /*004a*/ 	.short	(.L_17 - .L_16)
.L_16:
        /*004c*/ 	.word	0x00000000
        /*0050*/ 	.short	0x0001
        /*0052*/ 	.short	0x0008
        /*0054*/ 	.byte	0x00, 0xf5, 0x21, 0x00


	//----- nvinfo : EIATTR_KPARAM_INFO
	.align		4
.L_17:
        /*0058*/ 	.byte	0x04, 0x17
        /*005a*/ 	.short	(.L_19 - .L_18)
.L_18:
        /*005c*/ 	.word	0x00000000
        /*0060*/ 	.short	0x0000
        /*0062*/ 	.short	0x0000
        /*0064*/ 	.byte	0x00, 0xf0, 0x11, 0x00


	//----- nvinfo : EIATTR_SPARSE_MMA_MASK
	.align		4
.L_19:
        /*0068*/ 	.byte	0x03, 0x50
        /*006a*/ 	.short	0x0000


	//----- nvinfo : EIATTR_MAXREG_COUNT
	.align		4
        /*006c*/ 	.byte	0x03, 0x1b
        /*006e*/ 	.short	0x00ff


	//----- nvinfo : EIATTR_MERCURY_ISA_VERSION
	.align		4
        /*0070*/ 	.byte	0x03, 0x5f
        /*0072*/ 	.short	0x0101


	//----- nvinfo : EIATTR_VRC_CTA_INIT_COUNT
	.align		4
        /*0074*/ 	.byte	0x02, 0x4a
	.zero		1
	.zero		1


	//----- nvinfo : EIATTR_EXIT_INSTR_OFFSETS
	.align		4
        /*0078*/ 	.byte	0x04, 0x1c
        /*007a*/ 	.short	(.L_21 - .L_20)


	//   ....[0]....
.L_20:
        /*007c*/ 	.word	0x00000070


	//   ....[1]....
        /*0080*/ 	.word	0x00000e50


	//----- nvinfo : EIATTR_CRS_STACK_SIZE
	.align		4
.L_21:
        /*0084*/ 	.byte	0x04, 0x1e
        /*0086*/ 	.short	(.L_23 - .L_22)
.L_22:
        /*0088*/ 	.word	0x00000000


	//----- nvinfo : EIATTR_CBANK_PARAM_SIZE
	.align		4
.L_23:
        /*008c*/ 	.byte	0x03, 0x19
        /*008e*/ 	.short	0x0030


	//----- nvinfo : EIATTR_PARAM_CBANK
	.align		4
        /*0090*/ 	.byte	0x04, 0x0a
        /*0092*/ 	.short	(.L_25 - .L_24)
	.align		4
.L_24:
        /*0094*/ 	.word	index@(.nv.constant0._Z10csr_kerneliPiS_S_S_S_)
        /*0098*/ 	.short	0x0380
        /*009a*/ 	.short	0x0030


	//----- nvinfo : EIATTR_SW_WAR
	.align		4
.L_25:
        /*009c*/ 	.byte	0x04, 0x36
        /*009e*/ 	.short	(.L_27 - .L_26)
.L_26:
        /*00a0*/ 	.word	0x00000008
.L_27:


//--------------------- .nv.callgraph             --------------------------
	.section	.nv.callgraph,"",@"SHT_CUDA_CALLGRAPH"
	.align	4
	.sectionentsize	8
	.align		4
        /*0000*/ 	.word	0x00000000
	.align		4
        /*0004*/ 	.word	0xffffffff
	.align		4
        /*0008*/ 	.word	0x00000000
	.align		4
        /*000c*/ 	.word	0xfffffffe
	.align		4
        /*0010*/ 	.word	0x00000000
	.align		4
        /*0014*/ 	.word	0xfffffffd
	.align		4
        /*0018*/ 	.word	0x00000000
	.align		4
        /*001c*/ 	.word	0xfffffffc


//--------------------- .text._Z10csr_kerneliPiS_S_S_S_ --------------------------
	.section	.text._Z10csr_kerneliPiS_S_S_S_,"ax",@progbits
	.align	128
        .global         _Z10csr_kerneliPiS_S_S_S_
        .type           _Z10csr_kerneliPiS_S_S_S_,@function
        .size           _Z10csr_kerneliPiS_S_S_S_,(.L_x_11 - _Z10csr_kerneliPiS_S_S_S_)
        .other          _Z10csr_kerneliPiS_S_S_S_,@"STO_CUDA_ENTRY STV_DEFAULT"
_Z10csr_kerneliPiS_S_S_S_:
.text._Z10csr_kerneliPiS_S_S_S_:
[----:B------:R-:W-:Y:S01]  /*0000*/  LDC R1, c[0x0][0x37c] ;  /* 0x0000df00ff017b82 */ /* 0x000fe20000000800 */
[----:B------:R-:W0:Y:S07]  /*0010*/  S2R R3, SR_TID.X ;  /* 0x0000000000037919 */ /* 0x000e2e0000002100 */
[----:B------:R-:W0:Y:S01]  /*0020*/  S2UR UR4, SR_CTAID.X ;  /* 0x00000000000479c3 */ /* 0x000e220000002500 */
[----:B------:R-:W1:Y:S07]  /*0030*/  LDCU UR5, c[0x0][0x380] ;  /* 0x00007000ff0577ac */ /* 0x000e6e0008000800 */
[----:B------:R-:W0:Y:S02]  /*0040*/  LDC R0, c[0x0][0x360] ;  /* 0x0000d800ff007b82 */ /* 0x000e240000000800 */
[----:B0-----:R-:W-:-:S05]  /*0050*/  IMAD R0, R0, UR4, R3 ;  /* 0x0000000400007c24 */ /* 0x001fca000f8e0203 */
[----:B-1----:R-:W-:-:S13]  /*0060*/  ISETP.GE.AND P0, PT, R0, UR5, PT ;  /* 0x0000000500007c0c */ /* 0x002fda000bf06270 */
[----:B------:R-:W-:Y:S05]  /*0070*/  @P0 EXIT ;  /* 0x000000000000094d */ /* 0x000fea0003800000 */
[----:B------:R-:W0:Y:S01]  /*0080*/  LDC.64 R2, c[0x0][0x388] ;  /* 0x0000e200ff027b82 */ /* 0x000e220000000a00 */
[----:B------:R-:W1:Y:S01]  /*0090*/  LDCU.64 UR4, c[0x0][0x358] ;  /* 0x00006b00ff0477ac */ /* 0x000e620008000a00 */
[----:B0-----:R-:W-:-:S05]  /*00a0*/  IMAD.WIDE R2, R0, 0x4, R2 ;  /* 0x0000000400027825 */ /* 0x001fca00078e0202 */
[----:B-1----:R-:W2:Y:S04]  /*00b0*/  LDG.E R4, desc[UR4][R2.64] ;  /* 0x0000000402047981 */ /* 0x002ea8000c1e1900 */
[----:B------:R-:W2:Y:S01]  /*00c0*/  LDG.E R6, desc[UR4][R2.64+0x4] ;  /* 0x0000040402067981 */ /* 0x000ea2000c1e1900 */
[----:B------:R-:W-:Y:S01]  /*00d0*/  BSSY.RECONVERGENT B0, `(.L_x_0) ;  /* 0x00000d4000007945 */ /* 0x000fe20003800200 */
[----:B------:R-:W-:Y:S01]  /*00e0*/  HFMA2 R22, -RZ, RZ, 0, 0 ;  /* 0x00000000ff167431 */ /* 0x000fe200000001ff */
[----:B--2---:R-:W-:-:S13]  /*00f0*/  ISETP.GE.AND P0, PT, R4, R6, PT ;  /* 0x000000060400720c */ /* 0x004fda0003f06270 */
[----:B------:R-:W-:Y:S05]  /*0100*/  @P0 BRA `(.L_x_1) ;  /* 0x0000000c00400947 */ /* 0x000fea0003800000 */
[----:B------:R-:W-:Y:S01]  /*0110*/  MOV R3, R4 ;  /* 0x0000000400037202 */ /* 0x000fe20000000f00 */
[----:B------:R-:W-:Y:S01]  /*0120*/  BSSY.RECONVERGENT B1, `(.L_x_2) ;  /* 0x0000068000017945 */ /* 0x000fe20003800200 */
[----:B------:R-:W-:Y:S02]  /*0130*/  MOV R22, RZ ;  /* 0x000000ff00167202 */ /* 0x000fe40000000f00 */
[CC--:B------:R-:W-:Y:S02]  /*0140*/  IADD3 R4, PT, PT, R6.reuse, -R3.reuse, RZ ;  /* 0x8000000306047210 */ /* 0x0c0fe40007ffe0ff */
[----:B------:R-:W-:Y:S02]  /*0150*/  IADD3 R6, PT, PT, -R6, R3, RZ ;  /* 0x0000000306067210 */ /* 0x000fe40007ffe1ff */
[----:B------:R-:W-:Y:S02]  /*0160*/  LOP3.LUT R5, R4, 0xf, RZ, 0xc0, !PT ;  /* 0x0000000f04057812 */ /* 0x000fe400078ec0ff */
[----:B------:R-:W-:-:S02]  /*0170*/  ISETP.GT.U32.AND P1, PT, R6, -0x10, PT ;  /* 0xfffffff00600780c */ /* 0x000fc40003f24070 */
[----:B------:R-:W-:-:S11]  /*0180*/  ISETP.NE.AND P0, PT, R5, RZ, PT ;  /* 0x000000ff0500720c */ /* 0x000fd60003f05270 */
[----:B------:R-:W-:Y:S05]  /*0190*/  @P1 BRA `(.L_x_3) ;  /* 0x0000000400801947 */ /* 0x000fea0003800000 */
[----:B------:R-:W0:Y:S01]  /*01a0*/  LDC.64 R12, c[0x0][0x390] ;  /* 0x0000e400ff0c7b82 */ /* 0x000e220000000a00 */
[----:B------:R-:W-:Y:S02]  /*01b0*/  LOP3.LUT R2, R4, 0xfffffff0, RZ, 0xc0, !PT ;  /* 0xfffffff004027812 */ /* 0x000fe400078ec0ff */
[----:B------:R-:W-:Y:S02]  /*01c0*/  MOV R22, RZ ;  /* 0x000000ff00167202 */ /* 0x000fe40000000f00 */
[----:B------:R-:W-:-:S03]  /*01d0*/  IADD3 R2, PT, PT, -R2, RZ, RZ ;  /* 0x000000ff02027210 */ /* 0x000fc60007ffe1ff */
[----:B------:R-:W1:Y:S01]  /*01e0*/  LDC.64 R14, c[0x0][0x398] ;  /* 0x0000e600ff0e7b82 */ /* 0x000e620000000a00 */
[----:B0-----:R-:W-:-:S04]  /*01f0*/  IADD3 R12, P2, PT, R12, 0x20, RZ ;  /* 0x000000200c0c7810 */ /* 0x001fc80007f5e0ff */
[----:B------:R-:W-:Y:S02]  /*0200*/  IADD3.X R13, PT, PT, RZ, R13, RZ, P2, !PT ;  /* 0x0000000dff0d7210 */ /* 0x000fe400017fe4ff */
[----:B-1----:R-:W-:-:S04]  /*0210*/  IADD3 R14, P1, PT, R14, 0x20, RZ ;  /* 0x000000200e0e7810 */ /* 0x002fc80007f3e0ff */
[----:B------:R-:W-:-:S09]  /*0220*/  IADD3.X R15, PT, PT, RZ, R15, RZ, P1, !PT ;  /* 0x0000000fff0f7210 */ /* 0x000fd20000ffe4ff */
.L_x_4:
[C---:B------:R-:W-:Y:S01]  /*0230*/  IMAD.WIDE R20, R3.reuse, 0x4, R12 ;  /* 0x0000000403147825 */ /* 0x040fe200078e020c */
[----:B------:R-:W0:Y:S04]  /*0240*/  LDC.64 R16, c[0x0][0x3a0] ;  /* 0x0000e800ff107b82 */ /* 0x000e280000000a00 */
[----:B------:R-:W0:Y:S04]  /*0250*/  LDG.E R19, desc[UR4][R20.64+-0x20] ;  /* 0xffffe00414137981 */ /* 0x000e28000c1e1900 */
[----:B------:R-:W2:Y:S04]  /*0260*/  LDG.E R29, desc[UR4][R20.64+-0x1c] ;  /* 0xffffe404141d7981 */ /* 0x000ea8000c1e1900 */
[----:B------:R-:W3:Y:S01]  /*0270*/  LDG.E R9, desc[UR4][R20.64+-0x18] ;  /* 0xffffe80414097981 */ /* 0x000ee2000c1e1900 */
[----:B------:R-:W-:-:S03]  /*0280*/  IMAD.WIDE R26, R3, 0x4, R14 ;  /* 0x00000004031a7825 */ /* 0x000fc600078e020e */
[----:B------:R-:W4:Y:S04]  /*0290*/  LDG.E R7, desc[UR4][R20.64+-0x14] ;  /* 0xffffec0414077981 */ /* 0x000f28000c1e1900 */
[----:B------:R-:W5:Y:S04]  /*02a0*/  LDG.E R25, desc[UR4][R26.64+-0x1c] ;  /* 0xffffe4041a197981 */ /* 0x000f68000c1e1900 */
[----:B------:R-:W5:Y:S04]  /*02b0*/  LDG.E R24, desc[UR4][R20.64+-0x10] ;  /* 0xfffff00414187981 */ /* 0x000f68000c1e1900 */
[----:B------:R-:W5:Y:S04]  /*02c0*/  LDG.E R23, desc[UR4][R20.64+-0xc] ;  /* 0xfffff40414177981 */ /* 0x000f68000c1e1900 */
[----:B------:R-:W5:Y:S01]  /*02d0*/  LDG.E R11, desc[UR4][R26.64+-0x18] ;  /* 0xffffe8041a0b7981 */ /* 0x000f62000c1e1900 */
[----:B0-----:R-:W-:-:S06]  /*02e0*/  IMAD.WIDE R18, R19, 0x4, R16 ;  /* 0x0000000413127825 */ /* 0x001fcc00078e0210 */
[----:B------:R-:W5:Y:S04]  /*02f0*/  LDG.E R18, desc[UR4][R18.64] ;  /* 0x0000000412127981 */ /* 0x000f68000c1e1900 */
[----:B------:R-:W5:Y:S01]  /*0300*/  LDG.E R19, desc[UR4][R26.64+-0x20] ;  /* 0xffffe0041a137981 */ /* 0x000f62000c1e1900 */
[----:B--2---:R-:W-:-:S05]  /*0310*/  IMAD.WIDE R28, R29, 0x4, R16 ;  /* 0x000000041d1c7825 */ /* 0x004fca00078e0210 */
[----:B------:R-:W2:Y:S01]  /*0320*/  LDG.E R10, desc[UR4][R28.64] ;  /* 0x000000041c0a7981 */ /* 0x000ea2000c1e1900 */
[----:B---3--:R-:W-:-:S06]  /*0330*/  IMAD.WIDE R8, R9, 0x4, R16 ;  /* 0x0000000409087825 */ /* 0x008fcc00078e0210 */
[----:B------:R-:W3:Y:S01]  /*0340*/  LDG.E R8, desc[UR4][R8.64] ;  /* 0x0000000408087981 */ /* 0x000ee2000c1e1900 */
[----:B----4-:R-:W-:-:S03]  /*0350*/  IMAD.WIDE R6, R7, 0x4, R16 ;  /* 0x0000000407067825 */ /* 0x010fc600078e0210 */
[----:B------:R-:W4:Y:S04]  /*0360*/  LDG.E R29, desc[UR4][R20.64+-0x8] ;  /* 0xfffff804141d7981 */ /* 0x000f28000c1e1900 */
[----:B------:R-:W4:Y:S04]  /*0370*/  LDG.E R6, desc[UR4][R6.64] ;  /* 0x0000000406067981 */ /* 0x000f28000c1e1900 */
[----:B------:R-:W4:Y:S04]  /*0380*/  LDG.E R9, desc[UR4][R20.64+-0x4] ;  /* 0xfffffc0414097981 */ /* 0x000f28000c1e1900 */
[----:B------:R-:W4:Y:S01]  /*0390*/  LDG.E R7, desc[UR4][R20.64] ;  /* 0x0000000414077981 */ /* 0x000f22000c1e1900 */
[----:B-----5:R-:W-:-:S03]  /*03a0*/  IMAD R18, R19, R18, R22 ;  /* 0x0000001213127224 */ /* 0x020fc600078e0216 */
[----:B------:R-:W5:Y:S01]  /*03b0*/  LDG.E R19, desc[UR4][R26.64+-0x14] ;  /* 0xffffec041a137981 */ /* 0x000f62000c1e1900 */
[----:B--2---:R-:W-:Y:S02]  /*03c0*/  IMAD R10, R25, R10, R18 ;  /* 0x0000000a190a7224 */ /* 0x004fe400078e0212 */
[--C-:B------:R-:W-:Y:S01]  /*03d0*/  IMAD.WIDE R24, R24, 0x4, R16.reuse ;  /* 0x0000000418187825 */ /* 0x100fe200078e0210 */
[----:B------:R-:W2:Y:S05]  /*03e0*/  LDG.E R18, desc[UR4][R26.64+-0x10] ;  /* 0xfffff0041a127981 */ /* 0x000eaa000c1e1900 */
[----:B------:R-:W2:Y:S01]  /*03f0*/  LDG.E R25, desc[UR4][R24.64] ;  /* 0x0000000418197981 */ /* 0x000ea2000c1e1900 */
[----:B------:R-:W-:-:S04]  /*0400*/  IMAD.WIDE R22, R23, 0x4, R16 ;  /* 0x0000000417167825 */ /* 0x000fc800078e0210 */
[----:B---3--:R-:W-:Y:S02]  /*0410*/  IMAD R8, R11, R8, R10 ;  /* 0x000000080b087224 */ /* 0x008fe400078e020a */
[----:B------:R-:W3:Y:S04]  /*0420*/  LDG.E R11, desc[UR4][R20.64+0x4] ;  /* 0x00000404140b7981 */ /* 0x000ee8000c1e1900 */
[----:B------:R-:W3:Y:S01]  /*0430*/  LDG.E R23, desc[UR4][R22.64] ;  /* 0x0000000416177981 */ /* 0x000ee2000c1e1900 */
[----:B----4-:R-:W-:-:S03]  /*0440*/  IMAD.WIDE R28, R29, 0x4, R16 ;  /* 0x000000041d1c7825 */ /* 0x010fc600078e0210 */
[----:B------:R-:W4:Y:S04]  /*0450*/  LDG.E R24, desc[UR4][R26.64+0x4] ;  /* 0x000004041a187981 */ /* 0x000f28000c1e1900 */
[----:B------:R-:W4:Y:S01]  /*0460*/  LDG.E R22, desc[UR4][R26.64+-0xc] ;  /* 0xfffff4041a167981 */ /* 0x000f22000c1e1900 */
[----:B-----5:R-:W-:-:S03]  /*0470*/  IMAD R6, R19, R6, R8 ;  /* 0x0000000613067224 */ /* 0x020fc600078e0208 */
[----:B------:R-:W5:Y:S01]  /*0480*/  LDG.E R19, desc[UR4][R28.64] ;  /* 0x000000041c137981 */ /* 0x000f62000c1e1900 */
[----:B------:R-:W-:-:S06]  /*0490*/  IMAD.WIDE R8, R9, 0x4, R16 ;  /* 0x0000000409087825 */ /* 0x000fcc00078e0210 */
[----:B------:R-:W5:Y:S04]  /*04a0*/  LDG.E R8, desc[UR4][R8.64] ;  /* 0x0000000408087981 */ /* 0x000f68000c1e1900 */
[----:B------:R-:W5:Y:S01]  /*04b0*/  LDG.E R28, desc[UR4][R26.64+-0x8] ;  /* 0xfffff8041a1c7981 */ /* 0x000f62000c1e1900 */
[----:B--2---:R-:W-:-:S03]  /*04c0*/  IMAD R18, R18, R25, R6 ;  /* 0x0000001912127224 */ /* 0x004fc600078e0206 */
[----:B------:R-:W2:Y:S04]  /*04d0*/  LDG.E R29, desc[UR4][R20.64+0x1c] ;  /* 0x00001c04141d7981 */ /* 0x000ea8000c1e1900 */
[----:B------:R-:W2:Y:S01]  /*04e0*/  LDG.E R9, desc[UR4][R26.64+-0x4] ;  /* 0xfffffc041a097981 */ /* 0x000ea2000c1e1900 */
[----:B------:R-:W-:-:S03]  /*04f0*/  IMAD.WIDE R6, R7, 0x4, R16 ;  /* 0x0000000407067825 */ /* 0x000fc600078e0210 */
[----:B------:R-:W2:Y:S01]  /*0500*/  LDG.E R25, desc[UR4][R20.64+0x14] ;  /* 0x0000140414197981 */ /* 0x000ea2000c1e1900 */
[----:B---3--:R-:W-:-:S03]  /*0510*/  IMAD.WIDE R10, R11, 0x4, R16 ;  /* 0x000000040b0a7825 */ /* 0x008fc600078e0210 */
[----:B------:R-:W3:Y:S01]  /*0520*/  LDG.E R6, desc[UR4][R6.64] ;  /* 0x0000000406067981 */ /* 0x000ee2000c1e1900 */
[----:B----4-:R-:W-:-:S03]  /*0530*/  IMAD R23, R22, R23, R18 ;  /* 0x0000001716177224 */ /* 0x010fc600078e0212 */
[----:B------:R-:W4:Y:S04]  /*0540*/  LDG.E R10, desc[UR4][R10.64] ;  /* 0x000000040a0a7981 */ /* 0x000f28000c1e1900 */
[----:B------:R-:W3:Y:S04]  /*0550*/  LDG.E R22, desc[UR4][R20.64+0x8] ;  /* 0x0000080414167981 */ /* 0x000ee8000c1e1900 */
[----:B------:R-:W4:Y:S04]  /*0560*/  LDG.E R7, desc[UR4][R26.64] ;  /* 0x000000041a077981 */ /* 0x000f28000c1e1900 */
[----:B------:R-:W4:Y:S04]  /*0570*/  LDG.E R18, desc[UR4][R20.64+0xc] ;  /* 0x00000c0414127981 */ /* 0x000f28000c1e1900 */
[----:B------:R-:W4:Y:S01]  /*0580*/  LDG.E R11, desc[UR4][R26.64+0x18] ;  /* 0x000018041a0b7981 */ /* 0x000f22000c1e1900 */
[----:B-----5:R-:W-:-:S03]  /*0590*/  IMAD R19, R28, R19, R23 ;  /* 0x000000131c137224 */ /* 0x020fc600078e0217 */
[----:B------:R-:W5:Y:S01]  /*05a0*/  LDG.E R23, desc[UR4][R20.64+0x10] ;  /* 0x0000100414177981 */ /* 0x000f62000c1e1900 */
[----:B--2---:R-:W-:-:S03]  /*05b0*/  IMAD R8, R9, R8, R19 ;  /* 0x0000000809087224 */ /* 0x004fc600078e0213 */
[----:B------:R3:W2:Y:S04]  /*05c0*/  LDG.E R19, desc[UR4][R20.64+0x18] ;  /* 0x0000180414137981 */ /* 0x0006a8000c1e1900 */
[----:B------:R-:W2:Y:S01]  /*05d0*/  LDG.E R9, desc[UR4][R26.64+0x10] ;  /* 0x000010041a097981 */ /* 0x000ea2000c1e1900 */
[----:B---3--:R-:W-:-:S04]  /*05e0*/  IMAD.WIDE R20, R22, 0x4, R16 ;  /* 0x0000000416147825 */ /* 0x008fc800078e0210 */
[----:B----4-:R-:W-:Y:S02]  /*05f0*/  IMAD R7, R7, R6, R8 ;  /* 0x0000000607077224 */ /* 0x010fe400078e0208 */
[----:B------:R-:W3:Y:S02]  /*0600*/  LDG.E R8, desc[UR4][R26.64+0xc] ;  /* 0x00000c041a087981 */ /* 0x000ee4000c1e1900 */
[----:B------:R-:W-:Y:S02]  /*0610*/  IMAD R6, R24, R10, R7 ;  /* 0x0000000a18067224 */ /* 0x000fe400078e0207 */
[----:B------:R-:W4:Y:S04]  /*0620*/  LDG.E R7, desc[UR4][R26.64+0x8] ;  /* 0x000008041a077981 */ /* 0x000f28000c1e1900 */
[----:B------:R-:W3:Y:S04]  /*0630*/  LDG.E R10, desc[UR4][R26.64+0x14] ;  /* 0x000014041a0a7981 */ /* 0x000ee8000c1e1900 */
[----:B------:R-:W3:Y:S01]  /*0640*/  LDG.E R26, desc[UR4][R26.64+0x1c] ;  /* 0x00001c041a1a7981 */ /* 0x000ee2000c1e1900 */
[----:B------:R-:W-:-:S06]  /*0650*/  IMAD.WIDE R24, R25, 0x4, R16 ;  /* 0x0000000419187825 */ /* 0x000fcc00078e0210 */
[----:B------:R-:W3:Y:S04]  /*0660*/  LDG.E R25, desc[UR4][R24.64] ;  /* 0x0000000418197981 */ /* 0x000ee8000c1e1900 */
[----:B------:R0:W4:Y:S02]  /*0670*/  LDG.E R27, desc[UR4][R20.64] ;  /* 0x00000004141b7981 */ /* 0x000124000c1e1900 */
[----:B0-----:R-:W-:-:S06]  /*0680*/  IMAD.WIDE R20, R18, 0x4, R16 ;  /* 0x0000000412147825 */ /* 0x001fcc00078e0210 */
[----:B------:R-:W3:Y:S01]  /*0690*/  LDG.E R21, desc[UR4][R20.64] ;  /* 0x0000000414157981 */ /* 0x000ee2000c1e1900 */
[----:B-----5:R-:W-:-:S06]  /*06a0*/  IMAD.WIDE R22, R23, 0x4, R16 ;  /* 0x0000000417167825 */ /* 0x020fcc00078e0210 */
[----:B------:R-:W5:Y:S01]  /*06b0*/  LDG.E R22, desc[UR4][R22.64] ;  /* 0x0000000416167981 */ /* 0x000f62000c1e1900 */
[----:B--2---:R-:W-:-:S04]  /*06c0*/  IMAD.WIDE R18, R19, 0x4, R16 ;  /* 0x0000000413127825 */ /* 0x004fc800078e0210 */
[----:B------:R-:W-:Y:S02]  /*06d0*/  IMAD.WIDE R16, R29, 0x4, R16 ;  /* 0x000000041d107825 */ /* 0x000fe400078e0210 */
[----:B------:R-:W2:Y:S04]  /*06e0*/  LDG.E R18, desc[UR4][R18.64] ;  /* 0x0000000412127981 */ /* 0x000ea8000c1e1900 */
[----:B------:R-:W2:Y:S01]  /*06f0*/  LDG.E R16, desc[UR4][R16.64] ;  /* 0x0000000410107981 */ /* 0x000ea2000c1e1900 */
[----:B------:R-:W-:-:S04]  /*0700*/  IADD3 R2, PT, PT, R2, 0x10, RZ ;  /* 0x0000001002027810 */ /* 0x000fc80007ffe0ff */
[----:B------:R-:W-:Y:S02]  /*0710*/  ISETP.NE.AND P1, PT, R2, RZ, PT ;  /* 0x000000ff0200720c */ /* 0x000fe40003f25270 */
[----:B------:R-:W-:Y:S01]  /*0720*/  IADD3 R3, PT, PT, R3, 0x10, RZ ;  /* 0x0000001003037810 */ /* 0x000fe20007ffe0ff */
[----:B----4-:R-:W-:-:S04]  /*0730*/  IMAD R6, R7, R27, R6 ;  /* 0x0000001b07067224 */ /* 0x010fc800078e0206 */
[----:B---3--:R-:W-:-:S04]  /*0740*/  IMAD R6, R8, R21, R6 ;  /* 0x0000001508067224 */ /* 0x008fc800078e0206 */
[----:B-----5:R-:W-:-:S04]  /*0750*/  IMAD R6, R9, R22, R6 ;  /* 0x0000001609067224 */ /* 0x020fc800078e0206 */
[----:B------:R-:W-:-:S04]  /*0760*/  IMAD R6, R10, R25, R6 ;  /* 0x000000190a067224 */ /* 0x000fc800078e0206 */
[----:B--2---:R-:W-:-:S04]  /*0770*/  IMAD R11, R11, R18, R6 ;  /* 0x000000120b0b7224 */ /* 0x004fc800078e0206 */
[----:B------:R-:W-:Y:S01]  /*0780*/  IMAD R22, R26, R16, R11 ;  /* 0x000000101a167224 */ /* 0x000fe200078e020b */
[----:B------:R-:W-:Y:S06]  /*0790*/  @P1 BRA `(.L_x_4) ;  /* 0xfffffff800a41947 */ /* 0x000fec000383ffff */
.L_x_3:
[----:B------:R-:W-:Y:S05]  /*07a0*/  BSYNC.RECONVERGENT B1 ;  /* 0x0000000000017941 */ /* 0x000fea0003800200 */
.L_x_2:
[----:B------:R-:W-:Y:S05]  /*07b0*/  @!P0 BRA `(.L_x_1) ;  /* 0x0000000400948947 */ /* 0x000fea0003800000 */
[----:B------:R-:W-:Y:S01]  /*07c0*/  ISETP.GE.U32.AND P0, PT, R5, 0x8, PT ;  /* 0x000000080500780c */ /* 0x000fe20003f06070 */
[----:B------:R-:W-:Y:S01]  /*07d0*/  BSSY.RECONVERGENT B1, `(.L_x_5) ;  /* 0x0000032000017945 */ /* 0x000fe20003800200 */
[----:B------:R-:W-:-:S04]  /*07e0*/  LOP3.LUT R25, R4, 0x7, RZ, 0xc0, !PT ;  /* 0x0000000704197812 */ /* 0x000fc800078ec0ff */
[----:B------:R-:W-:-:S07]  /*07f0*/  ISETP.NE.AND P1, PT, R25, RZ, PT ;  /* 0x000000ff1900720c */ /* 0x000fce0003f25270 */
[----:B------:R-:W-:Y:S06]  /*0800*/  @!P0 BRA `(.L_x_6) ;  /* 0x0000000000b88947 */ /* 0x000fec0003800000 */
[----:B------:R-:W0:Y:S08]  /*0810*/  LDC.64 R18, c[0x0][0x390] ;  /* 0x0000e400ff127b82 */ /* 0x000e300000000a00 */
[----:B------:R-:W1:Y:S08]  /*0820*/  LDC.64 R8, c[0x0][0x3a0] ;  /* 0x0000e800ff087b82 */ /* 0x000e700000000a00 */
[----:B------:R-:W2:Y:S01]  /*0830*/  LDC.64 R6, c[0x0][0x398] ;  /* 0x0000e600ff067b82 */ /* 0x000ea20000000a00 */
[----:B0-----:R-:W-:-:S05]  /*0840*/  IMAD.WIDE R18, R3, 0x4, R18 ;  /* 0x0000000403127825 */ /* 0x001fca00078e0212 */
[----:B------:R-:W1:Y:S04]  /*0850*/  LDG.E R29, desc[UR4][R18.64] ;  /* 0x00000004121d7981 */ /* 0x000e68000c1e1900 */
[----:B------:R-:W3:Y:S04]  /*0860*/  LDG.E R27, desc[UR4][R18.64+0x4] ;  /* 0x00000404121b7981 */ /* 0x000ee8000c1e1900 */
[----:B------:R-:W4:Y:S04]  /*0870*/  LDG.E R23, desc[UR4][R18.64+0x8] ;  /* 0x0000080412177981 */ /* 0x000f28000c1e1900 */
[----:B------:R-:W5:Y:S04]  /*0880*/  LDG.E R11, desc[UR4][R18.64+0xc] ;  /* 0x00000c04120b7981 */ /* 0x000f68000c1e1900 */
[----:B------:R-:W5:Y:S04]  /*0890*/  LDG.E R13, desc[UR4][R18.64+0x10] ;  /* 0x00001004120d7981 */ /* 0x000f68000c1e1900 */
[----:B------:R-:W5:Y:S04]  /*08a0*/  LDG.E R15, desc[UR4][R18.64+0x14] ;  /* 0x00001404120f7981 */ /* 0x000f68000c1e1900 */
[----:B------:R-:W5:Y:S04]  /*08b0*/  LDG.E R17, desc[UR4][R18.64+0x18] ;  /* 0x0000180412117981 */ /* 0x000f68000c1e1900 */
[----:B------:R4:W5:Y:S01]  /*08c0*/  LDG.E R21, desc[UR4][R18.64+0x1c] ;  /* 0x00001c0412157981 */ /* 0x000962000c1e1900 */
[----:B--2---:R-:W-:-:S05]  /*08d0*/  IMAD.WIDE R6, R3, 0x4, R6 ;  /* 0x0000000403067825 */ /* 0x004fca00078e0206 */
[----:B------:R-:W2:Y:S04]  /*08e0*/  LDG.E R2, desc[UR4][R6.64] ;  /* 0x0000000406027981 */ /* 0x000ea8000c1e1900 */
[----:B------:R-:W2:Y:S01]  /*08f0*/  LDG.E R24, desc[UR4][R6.64+0x8] ;  /* 0x0000080406187981 */ /* 0x000ea2000c1e1900 */
[----:B-1----:R-:W-:-:S04]  /*0900*/  IMAD.WIDE R28, R29, 0x4, R8 ;  /* 0x000000041d1c7825 */ /* 0x002fc800078e0208 */
[--C-:B---3--:R-:W-:Y:S01]  /*0910*/  IMAD.WIDE R26, R27, 0x4, R8.reuse ;  /* 0x000000041b1a7825 */ /* 0x108fe200078e0208 */
[----:B------:R-:W2:Y:S03]  /*0920*/  LDG.E R5, desc[UR4][R28.64] ;  /* 0x000000041c057981 */ /* 0x000ea6000c1e1900 */
[--C-:B----4-:R-:W-:Y:S01]  /*0930*/  IMAD.WIDE R18, R23, 0x4, R8.reuse ;  /* 0x0000000417127825 */ /* 0x110fe200078e0208 */
[----:B------:R-:W3:Y:S04]  /*0940*/  LDG.E R20, desc[UR4][R26.64] ;  /* 0x000000041a147981 */ /* 0x000ee8000c1e1900 */
[----:B------:R-:W3:Y:S01]  /*0950*/  LDG.E R23, desc[UR4][R6.64+0x4] ;  /* 0x0000040406177981 */ /* 0x000ee2000c1e1900 */
[----:B-----5:R-:W-:-:S03]  /*0960*/  IMAD.WIDE R10, R11, 0x4, R8 ;  /* 0x000000040b0a7825 */ /* 0x020fc600078e0208 */
[----:B------:R-:W4:Y:S01]  /*0970*/  LDG.E R19, desc[UR4][R18.64] ;  /* 0x0000000412137981 */ /* 0x000f22000c1e1900 */
[----:B------:R-:W-:-:S03]  /*0980*/  IMAD.WIDE R12, R13, 0x4, R8 ;  /* 0x000000040d0c7825 */ /* 0x000fc600078e0208 */
[----:B------:R-:W5:Y:S01]  /*0990*/  LDG.E R11, desc[UR4][R10.64] ;  /* 0x000000040a0b7981 */ /* 0x000f62000c1e1900 */
[----:B------:R-:W-:-:S03]  /*09a0*/  IMAD.WIDE R14, R15, 0x4, R8 ;  /* 0x000000040f0e7825 */ /* 0x000fc600078e0208 */
[----:B------:R-:W5:Y:S01]  /*09b0*/  LDG.E R28, desc[UR4][R6.64+0xc] ;  /* 0x00000c04061c7981 */ /* 0x000f62000c1e1900 */
[----:B------:R-:W-:-:S03]  /*09c0*/  IMAD.WIDE R16, R17, 0x4, R8 ;  /* 0x0000000411107825 */ /* 0x000fc600078e0208 */
[----:B------:R-:W5:Y:S04]  /*09d0*/  LDG.E R12, desc[UR4][R12.64] ;  /* 0x000000040c0c7981 */ /* 0x000f68000c1e1900 */
[----:B------:R-:W5:Y:S01]  /*09e0*/  LDG.E R29, desc[UR4][R6.64+0x10] ;  /* 0x00001004061d7981 */ /* 0x000f62000c1e1900 */
[----:B------:R-:W-:-:S03]  /*09f0*/  IMAD.WIDE R8, R21, 0x4, R8 ;  /* 0x0000000415087825 */ /* 0x000fc600078e0208 */
[----:B------:R-:W5:Y:S04]  /*0a00*/  LDG.E R15, desc[UR4][R14.64] ;  /* 0x000000040e0f7981 */ /* 0x000f68000c1e1900 */
[----:B------:R-:W5:Y:S04]  /*0a10*/  LDG.E R26, desc[UR4][R6.64+0x14] ;  /* 0x00001404061a7981 */ /* 0x000f68000c1e1900 */
[----:B------:R-:W5:Y:S04]  /*0a20*/  LDG.E R16, desc[UR4][R16.64] ;  /* 0x0000000410107981 */ /* 0x000f68000c1e1900 */
[----:B------:R-:W5:Y:S04]  /*0a30*/  LDG.E R21, desc[UR4][R6.64+0x18] ;  /* 0x0000180406157981 */ /* 0x000f68000c1e1900 */
[----:B------:R-:W5:Y:S04]  /*0a40*/  LDG.E R10, desc[UR4][R6.64+0x1c] ;  /* 0x00001c04060a7981 */ /* 0x000f68000c1e1900 */
[----:B------:R-:W5:Y:S01]  /*0a50*/  LDG.E R8, desc[UR4][R8.64] ;  /* 0x0000000408087981 */ /* 0x000f62000c1e1900 */
[----:B------:R-:W-:Y:S01]  /*0a60*/  IADD3 R3, PT, PT, R3, 0x8, RZ ;  /* 0x0000000803037810 */ /* 0x000fe20007ffe0ff */
[----:B--2---:R-:W-:-:S04]  /*0a70*/  IMAD R2, R2, R5, R22 ;  /* 0x0000000502027224 */ /* 0x004fc800078e0216 */
[----:B---3--:R-:W-:-:S04]  /*0a80*/  IMAD R2, R23, R20, R2 ;  /* 0x0000001417027224 */ /* 0x008fc800078e0202 */
[----:B----4-:R-:W-:-:S04]  /*0a90*/  IMAD R2, R24, R19, R2 ;  /* 0x0000001318027224 */ /* 0x010fc800078e0202 */
[----:B-----5:R-:W-:-:S04]  /*0aa0*/  IMAD R2, R28, R11, R2 ;  /* 0x0000000b1c027224 */ /* 0x020fc800078e0202 */
[----:B------:R-:W-:-:S04]  /*0ab0*/  IMAD R2, R29, R12, R2 ;  /* 0x0000000c1d027224 */ /* 0x000fc800078e0202 */
[----:B------:R-:W-:-:S04]  /*0ac0*/  IMAD R2, R26, R15, R2 ;  /* 0x0000000f1a027224 */ /* 0x000fc800078e0202 */
[----:B------:R-:W-:-:S04]  /*0ad0*/  IMAD R21, R21, R16, R2 ;  /* 0x0000001015157224 */ /* 0x000fc800078e0202 */
[----:B------:R-:W-:-:S07]  /*0ae0*/  IMAD R22, R10, R8, R21 ;  /* 0x000000080a167224 */ /* 0x000fce00078e0215 */
.L_x_6:
[----:B------:R-:W-:Y:S05]  /*0af0*/  BSYNC.RECONVERGENT B1 ;  /* 0x0000000000017941 */ /* 0x000fea0003800200 */
.L_x_5:
[----:B------:R-:W-:Y:S05]  /*0b00*/  @!P1 BRA `(.L_x_1) ;  /* 0x0000000000c09947 */ /* 0x000fea0003800000 */
[----:B------:R-:W-:Y:S01]  /*0b10*/  ISETP.GE.U32.AND P0, PT, R25, 0x4, PT ;  /* 0x000000041900780c */ /* 0x000fe20003f06070 */
[----:B------:R-:W-:Y:S01]  /*0b20*/  BSSY.RECONVERGENT B1, `(.L_x_7) ;  /* 0x000001e000017945 */ /* 0x000fe20003800200 */
[----:B------:R-:W-:-:S04]  /*0b30*/  LOP3.LUT R4, R4, 0x3, RZ, 0xc0, !PT ;  /* 0x0000000304047812 */ /* 0x000fc800078ec0ff */
[----:B------:R-:W-:-:S07]  /*0b40*/  ISETP.NE.AND P1, PT, R4, RZ, PT ;  /* 0x000000ff0400720c */ /* 0x000fce0003f25270 */
[----:B------:R-:W-:Y:S06]  /*0b50*/  @!P0 BRA `(.L_x_8) ;  /* 0x0000000000688947 */ /* 0x000fec0003800000 */
[----:B------:R-:W0:Y:S08]  /*0b60*/  LDC.64 R6, c[0x0][0x390] ;  /* 0x0000e400ff067b82 */ /* 0x000e300000000a00 */
[----:B------:R-:W1:Y:S01]  /*0b70*/  LDC.64 R8, c[0x0][0x398] ;  /* 0x0000e600ff087b82 */ /* 0x000e620000000a00 */
[----:B0-----:R-:W-:-:S07]  /*0b80*/  IMAD.WIDE R10, R3, 0x4, R6 ;  /* 0x00000004030a7825 */ /* 0x001fce00078e0206 */
[----:B------:R-:W0:Y:S01]  /*0b90*/  LDC.64 R6, c[0x0][0x3a0] ;  /* 0x0000e800ff067b82 */ /* 0x000e220000000a00 */
[----:B------:R-:W0:Y:S04]  /*0ba0*/  LDG.E R13, desc[UR4][R10.64] ;  /* 0x000000040a0d7981 */ /* 0x000e28000c1e1900 */
[----:B------:R-:W2:Y:S04]  /*0bb0*/  LDG.E R15, desc[UR4][R10.64+0x4] ;  /* 0x000004040a0f7981 */ /* 0x000ea8000c1e1900 */
[----:B------:R-:W3:Y:S04]  /*0bc0*/  LDG.E R17, desc[UR4][R10.64+0x8] ;  /* 0x000008040a117981 */ /* 0x000ee8000c1e1900 */
[----:B------:R-:W4:Y:S01]  /*0bd0*/  LDG.E R19, desc[UR4][R10.64+0xc] ;  /* 0x00000c040a137981 */ /* 0x000f22000c1e1900 */
[----:B-1----:R-:W-:-:S05]  /*0be0*/  IMAD.WIDE R8, R3, 0x4, R8 ;  /* 0x0000000403087825 */ /* 0x002fca00078e0208 */
[----:B------:R-:W5:Y:S04]  /*0bf0*/  LDG.E R5, desc[UR4][R8.64] ;  /* 0x0000000408057981 */ /* 0x000f68000c1e1900 */
[----:B------:R-:W5:Y:S04]  /*0c00*/  LDG.E R2, desc[UR4][R8.64+0x4] ;  /* 0x0000040408027981 */ /* 0x000f68000c1e1900 */
[----:B------:R-:W5:Y:S01]  /*0c10*/  LDG.E R11, desc[UR4][R8.64+0x8] ;  /* 0x00000804080b7981 */ /* 0x000f62000c1e1900 */
[----:B0-----:R-:W-:-:S04]  /*0c20*/  IMAD.WIDE R12, R13, 0x4, R6 ;  /* 0x000000040d0c7825 */ /* 0x001fc800078e0206 */
[--C-:B--2---:R-:W-:Y:S02]  /*0c30*/  IMAD.WIDE R14, R15, 0x4, R6.reuse ;  /* 0x000000040f0e7825 */ /* 0x104fe400078e0206 */
[----:B------:R-:W5:Y:S02]  /*0c40*/  LDG.E R12, desc[UR4][R12.64] ;  /* 0x000000040c0c7981 */ /* 0x000f64000c1e1900 */
[--C-:B---3--:R-:W-:Y:S02]  /*0c50*/  IMAD.WIDE R16, R17, 0x4, R6.reuse ;  /* 0x0000000411107825 */ /* 0x108fe400078e0206 */
[----:B------:R-:W2:Y:S02]  /*0c60*/  LDG.E R14, desc[UR4][R14.64] ;  /* 0x000000040e0e7981 */ /* 0x000ea4000c1e1900 */
[----:B----4-:R-:W-:Y:S02]  /*0c70*/  IMAD.WIDE R6, R19, 0x4, R6 ;  /* 0x0000000413067825 */ /* 0x010fe400078e0206 */
[----:B------:R-:W3:Y:S04]  /*0c80*/  LDG.E R16, desc[UR4][R16.64] ;  /* 0x0000000410107981 */ /* 0x000ee8000c1e1900 */
[----:B------:R-:W4:Y:S04]  /*0c90*/  LDG.E R19, desc[UR4][R8.64+0xc] ;  /* 0x00000c0408137981 */ /* 0x000f28000c1e1900 */
[----:B------:R-:W4:Y:S01]  /*0ca0*/  LDG.E R6, desc[UR4][R6.64] ;  /* 0x0000000406067981 */ /* 0x000f22000c1e1900 */
[----:B------:R-:W-:Y:S01]  /*0cb0*/  IADD3 R3, PT, PT, R3, 0x4, RZ ;  /* 0x0000000403037810 */ /* 0x000fe20007ffe0ff */
[----:B-----5:R-:W-:-:S04]  /*0cc0*/  IMAD R5, R5, R12, R22 ;  /* 0x0000000c05057224 */ /* 0x020fc800078e0216 */
[----:B--2---:R-:W-:-:S04]  /*0cd0*/  IMAD R2, R2, R14, R5 ;  /* 0x0000000e02027224 */ /* 0x004fc800078e0205 */
[----:B---3--:R-:W-:-:S04]  /*0ce0*/  IMAD R2, R11, R16, R2 ;  /* 0x000000100b027224 */ /* 0x008fc800078e0202 */
[----:B----4-:R-:W-:-:S07]  /*0cf0*/  IMAD R22, R19, R6, R2 ;  /* 0x0000000613167224 */ /* 0x010fce00078e0202 */
.L_x_8:
[----:B------:R-:W-:Y:S05]  /*0d00*/  BSYNC.RECONVERGENT B1 ;  /* 0x0000000000017941 */ /* 0x000fea0003800200 */
.L_x_7:
[----:B------:R-:W-:Y:S05]  /*0d10*/  @!P1 BRA `(.L_x_1) ;  /* 0x00000000003c9947 */ /* 0x000fea0003800000 */
[----:B------:R-:W0:Y:S01]  /*0d20*/  LDC.64 R14, c[0x0][0x3a0] ;  /* 0x0000e800ff0e7b82 */ /* 0x000e220000000a00 */
[----:B------:R-:W-:-:S07]  /*0d30*/  IADD3 R2, PT, PT, -R4, RZ, RZ ;  /* 0x000000ff04027210 */ /* 0x000fce0007ffe1ff */
[----:B------:R-:W1:Y:S08]  /*0d40*/  LDC.64 R10, c[0x0][0x390] ;  /* 0x0000e400ff0a7b82 */ /* 0x000e700000000a00 */
[----:B------:R-:W2:Y:S02]  /*0d50*/  LDC.64 R12, c[0x0][0x398] ;  /* 0x0000e600ff0c7b82 */ /* 0x000ea40000000a00 */
.L_x_9:
[----:B-1----:R-:W-:-:S06]  /*0d60*/  IMAD.WIDE R4, R3, 0x4, R10 ;  /* 0x0000000403047825 */ /* 0x002fcc00078e020a */
[----:B------:R-:W0:Y:S01]  /*0d70*/  LDG.E R5, desc[UR4][R4.64] ;  /* 0x0000000404057981 */ /* 0x000e22000c1e1900 */
[----:B--2---:R-:W-:-:S06]  /*0d80*/  IMAD.WIDE R6, R3, 0x4, R12 ;  /* 0x0000000403067825 */ /* 0x004fcc00078e020c */
[----:B------:R-:W2:Y:S01]  /*0d90*/  LDG.E R7, desc[UR4][R6.64] ;  /* 0x0000000406077981 */ /* 0x000ea2000c1e1900 */
[----:B------:R-:W-:Y:S01]  /*0da0*/  IADD3 R2, PT, PT, R2, 0x1, RZ ;  /* 0x0000000102027810 */ /* 0x000fe20007ffe0ff */
[----:B0-----:R-:W-:-:S06]  /*0db0*/  IMAD.WIDE R8, R5, 0x4, R14 ;  /* 0x0000000405087825 */ /* 0x001fcc00078e020e */
[----:B------:R-:W2:Y:S01]  /*0dc0*/  LDG.E R8, desc[UR4][R8.64] ;  /* 0x0000000408087981 */ /* 0x000ea2000c1e1900 */
[----:B------:R-:W-:Y:S02]  /*0dd0*/  ISETP.NE.AND P0, PT, R2, RZ, PT ;  /* 0x000000ff0200720c */ /* 0x000fe40003f05270 */
[----:B------:R-:W-:Y:S01]  /*0de0*/  IADD3 R3, PT, PT, R3, 0x1, RZ ;  /* 0x0000000103037810 */ /* 0x000fe20007ffe0ff */
[----:B--2---:R-:W-:-:S10]  /*0df0*/  IMAD R22, R7, R8, R22 ;  /* 0x0000000807167224 */ /* 0x004fd400078e0216 */
[----:B------:R-:W-:Y:S05]  /*0e00*/  @P0 BRA `(.L_x_9) ;  /* 0xfffffffc00d40947 */ /* 0x000fea000383ffff */
.L_x_1:
[----:B------:R-:W-:Y:S05]  /*0e10*/  BSYNC.RECONVERGENT B0 ;  /* 0x0000000000007941 */ /* 0x000fea0003800200 */
.L_x_0:
[----:B------:R-:W0:Y:S02]  /*0e20*/  LDC.64 R2, c[0x0][0x3a8] ;  /* 0x0000ea00ff027b82 */ /* 0x000e240000000a00 */
[----:B0-----:R-:W-:-:S05]  /*0e30*/  IMAD.WIDE R2, R0, 0x4, R2 ;  /* 0x0000000400027825 */ /* 0x001fca00078e0202 */
[----:B------:R-:W-:Y:S01]  /*0e40*/  STG.E desc[UR4][R2.64], R22 ;  /* 0x0000001602007986 */ /* 0x000fe2000c101904 */
[----:B------:R-:W-:Y:S05]  /*0e50*/  EXIT ;  /* 0x000000000000794d */ /* 0x000fea0003800000 */
.L_x_10:
[----:B------:R-:W-:-:S00]  /*0e60*/  BRA `(.L_x_10) ;  /* 0xfffffffc00fc7947 */ /* 0x000fc0000383ffff */
[----:B------:R-:W-:-:S00]  /*0e70*/  NOP ;  /* 0x0000000000007918 */ /* 0x000fc00000000000 */
        /* <DEDUP_REMOVED lines=8> */
.L_x_11:


//--------------------- .nv.shared.reserved.0     --------------------------
	.section	.nv.shared.reserved.0,"aw",@nobits
	.weak		__nv_reservedSMEM_offset_0_alias
	.size		__nv_reservedSMEM_offset_0_alias, 0, 64
	.other		__nv_reservedSMEM_offset_0_alias,@"STO_CUDA_RESERVED_SHARED STV_DEFAULT"
__nv_reservedSMEM_offset_0_alias:
	.zero		0
	.zero		64


//--------------------- .nv.constant0._Z10csr_kerneliPiS_S_S_S_ --------------------------
	.section	.nv.constant0._Z10csr_kerneliPiS_S_S_S_,"a",@progbits
	.sectionflags	@""
	.align	4
.nv.constant0._Z10csr_kerneliPiS_S_S_S_:
	.zero		944


//--------------------- SYMBOLS --------------------------

	.type		.nv.reservedSmem.offset0,@object
	.size		.nv.reservedSmem.offset0,0x4
